	.headerflags	@"EF_CUDA_TEXMODE_UNIFIED EF_CUDA_64BIT_ADDRESS EF_CUDA_ACCELERATORS EF_CUDA_SM90 EF_CUDA_VIRTUAL_SM(EF_CUDA_SM90)"
	.elftype	@"ET_EXEC"


//--------------------- .nv.info                  --------------------------
	.section	.nv.info,"",@"SHT_CUDA_INFO"
	.align	4


	//----- nvinfo : EIATTR_REGCOUNT
	.align		4
        /*0000*/ 	.byte	0x04, 0x2f
        /*0002*/ 	.short	(.L_1 - .L_0)
	.align		4
.L_0:
        /*0004*/ 	.word	index@(triton_poi_fused__unsafe_index_add_mul_sub_62)
        /*0008*/ 	.word	0x00000020


	//----- nvinfo : EIATTR_MIN_STACK_SIZE
	.align		4
.L_1:
        /*000c*/ 	.byte	0x04, 0x12
        /*000e*/ 	.short	(.L_3 - .L_2)
	.align		4
.L_2:
        /*0010*/ 	.word	index@(triton_poi_fused__unsafe_index_add_mul_sub_62)
        /*0014*/ 	.word	0x00000000


	//----- nvinfo : EIATTR_FRAME_SIZE
	.align		4
.L_3:
        /*0018*/ 	.byte	0x04, 0x11
        /*001a*/ 	.short	(.L_5 - .L_4)
	.align		4
.L_4:
        /*001c*/ 	.word	index@(triton_poi_fused__unsafe_index_add_mul_sub_62)
        /*0020*/ 	.word	0x00000000


	//----- nvinfo : EIATTR_MIN_STACK_SIZE
	.align		4
.L_5:
        /*0024*/ 	.byte	0x04, 0x12
        /*0026*/ 	.short	(.L_7 - .L_6)
	.align		4
.L_6:
        /*0028*/ 	.word	index@(triton_poi_fused__unsafe_index_add_mul_sub_62)
        /*002c*/ 	.word	0x00000000
.L_7:


//--------------------- .nv.info.triton_poi_fused__unsafe_index_add_mul_sub_62 --------------------------
	.section	.nv.info.triton_poi_fused__unsafe_index_add_mul_sub_62,"",@"SHT_CUDA_INFO"
	.sectionflags	@""
	.align	4


	//----- nvinfo : EIATTR_CUDA_API_VERSION
	.align		4
        /*0000*/ 	.byte	0x04, 0x37
        /*0002*/ 	.short	(.L_9 - .L_8)
.L_8:
        /*0004*/ 	.word	0x0000007c


	//----- nvinfo : EIATTR_KPARAM_INFO
	.align		4
.L_9:
        /*0008*/ 	.byte	0x04, 0x17
        /*000a*/ 	.short	(.L_11 - .L_10)
.L_10:
        /*000c*/ 	.word	0x00000000
        /*0010*/ 	.short	0x000a
        /*0012*/ 	.short	0x0050
        /*0014*/ 	.byte	0x00, 0xf0, 0x11, 0x00


	//----- nvinfo : EIATTR_KPARAM_INFO
	.align		4
.L_11:
        /*0018*/ 	.byte	0x04, 0x17
        /*001a*/ 	.short	(.L_13 - .L_12)
.L_12:
        /*001c*/ 	.word	0x00000000
        /*0020*/ 	.short	0x0009
        /*0022*/ 	.short	0x0048
        /*0024*/ 	.byte	0x00, 0xf4, 0x21, 0x00


	//----- nvinfo : EIATTR_KPARAM_INFO
	.align		4
.L_13:
        /*0028*/ 	.byte	0x04, 0x17
        /*002a*/ 	.short	(.L_15 - .L_14)
.L_14:
        /*002c*/ 	.word	0x00000000
        /*0030*/ 	.short	0x0008
        /*0032*/ 	.short	0x0040
        /*0034*/ 	.byte	0x00, 0xf4, 0x21, 0x00


	//----- nvinfo : EIATTR_KPARAM_INFO
	.align		4
.L_15:
        /*0038*/ 	.byte	0x04, 0x17
        /*003a*/ 	.short	(.L_17 - .L_16)
.L_16:
        /*003c*/ 	.word	0x00000000
        /*0040*/ 	.short	0x0007
        /*0042*/ 	.short	0x0038
        /*0044*/ 	.byte	0x00, 0xf4, 0x21, 0x00


	//----- nvinfo : EIATTR_KPARAM_INFO
	.align		4
.L_17:
        /*0048*/ 	.byte	0x04, 0x17
        /*004a*/ 	.short	(.L_19 - .L_18)
.L_18:
        /*004c*/ 	.word	0x00000000
        /*0050*/ 	.short	0x0006
        /*0052*/ 	.short	0x0030
        /*0054*/ 	.byte	0x00, 0xf4, 0x21, 0x00


	//----- nvinfo : EIATTR_KPARAM_INFO
	.align		4
.L_19:
        /*0058*/ 	.byte	0x04, 0x17
        /*005a*/ 	.short	(.L_21 - .L_20)
.L_20:
        /*005c*/ 	.word	0x00000000
        /*0060*/ 	.short	0x0005
        /*0062*/ 	.short	0x0028
        /*0064*/ 	.byte	0x00, 0xf4, 0x21, 0x00


	//----- nvinfo : EIATTR_KPARAM_INFO
	.align		4
.L_21:
        /*0068*/ 	.byte	0x04, 0x17
        /*006a*/ 	.short	(.L_23 - .L_22)
.L_22:
        /*006c*/ 	.word	0x00000000
        /*0070*/ 	.short	0x0004
        /*0072*/ 	.short	0x0020
        /*0074*/ 	.byte	0x00, 0xf4, 0x21, 0x00


	//----- nvinfo : EIATTR_KPARAM_INFO
	.align		4
.L_23:
        /*0078*/ 	.byte	0x04, 0x17
        /*007a*/ 	.short	(.L_25 - .L_24)
.L_24:
        /*007c*/ 	.word	0x00000000
        /*0080*/ 	.short	0x0003
        /*0082*/ 	.short	0x0018
        /*0084*/ 	.byte	0x00, 0xf4, 0x21, 0x00


	//----- nvinfo : EIATTR_KPARAM_INFO
	.align		4
.L_25:
        /*0088*/ 	.byte	0x04, 0x17
        /*008a*/ 	.short	(.L_27 - .L_26)
.L_26:
        /*008c*/ 	.word	0x00000000
        /*0090*/ 	.short	0x0002
        /*0092*/ 	.short	0x0010
        /*0094*/ 	.byte	0x00, 0xf4, 0x21, 0x00


	//----- nvinfo : EIATTR_KPARAM_INFO
	.align		4
.L_27:
        /*0098*/ 	.byte	0x04, 0x17
        /*009a*/ 	.short	(.L_29 - .L_28)
.L_28:
        /*009c*/ 	.word	0x00000000
        /*00a0*/ 	.short	0x0001
        /*00a2*/ 	.short	0x0008
        /*00a4*/ 	.byte	0x00, 0xf4, 0x21, 0x00


	//----- nvinfo : EIATTR_KPARAM_INFO
	.align		4
.L_29:
        /*00a8*/ 	.byte	0x04, 0x17
        /*00aa*/ 	.short	(.L_31 - .L_30)
.L_30:
        /*00ac*/ 	.word	0x00000000
        /*00b0*/ 	.short	0x0000
        /*00b2*/ 	.short	0x0000
        /*00b4*/ 	.byte	0x00, 0xf4, 0x21, 0x00


	//----- nvinfo : EIATTR_SPARSE_MMA_MASK
	.align		4
.L_31:
        /*00b8*/ 	.byte	0x03, 0x50
        /*00ba*/ 	.short	0x0000


	//----- nvinfo : EIATTR_MAXREG_COUNT
	.align		4
        /*00bc*/ 	.byte	0x03, 0x1b
        /*00be*/ 	.short	0x00ff


	//----- nvinfo : EIATTR_EXIT_INSTR_OFFSETS
	.align		4
        /*00c0*/ 	.byte	0x04, 0x1c
        /*00c2*/ 	.short	(.L_33 - .L_32)


	//   ....[0]....
.L_32:
        /*00c4*/ 	.word	0x00000a50


	//----- nvinfo : EIATTR_REQNTID
	.align		4
.L_33:
        /*00c8*/ 	.byte	0x04, 0x10
        /*00ca*/ 	.short	(.L_35 - .L_34)
.L_34:
        /*00cc*/ 	.word	0x00000100
        /*00d0*/ 	.word	0x00000001
        /*00d4*/ 	.word	0x00000001


	//----- nvinfo : EIATTR_CBANK_PARAM_SIZE
	.align		4
.L_35:
        /*00d8*/ 	.byte	0x03, 0x19
        /*00da*/ 	.short	0x0054


	//----- nvinfo : EIATTR_PARAM_CBANK
	.align		4
        /*00dc*/ 	.byte	0x04, 0x0a
        /*00de*/ 	.short	(.L_37 - .L_36)
	.align		4
.L_36:
        /*00e0*/ 	.word	index@(.nv.constant0.triton_poi_fused__unsafe_index_add_mul_sub_62)
        /*00e4*/ 	.short	0x0210
        /*00e6*/ 	.short	0x0054


	//----- nvinfo : EIATTR_SW_WAR
	.align		4
.L_37:
        /*00e8*/ 	.byte	0x04, 0x36
        /*00ea*/ 	.short	(.L_39 - .L_38)
.L_38:
        /*00ec*/ 	.word	0x00000008
.L_39:


//--------------------- .nv.callgraph             --------------------------
	.section	.nv.callgraph,"",@"SHT_CUDA_CALLGRAPH"
	.align	4
	.sectionentsize	8
	.align		4
        /*0000*/ 	.word	0x00000000
	.align		4
        /*0004*/ 	.word	0xffffffff
	.align		4
        /*0008*/ 	.word	0x00000000
	.align		4
        /*000c*/ 	.word	0xfffffffe
	.align		4
        /*0010*/ 	.word	0x00000000
	.align		4
        /*0014*/ 	.word	0xfffffffd
	.align		4
        /*0018*/ 	.word	0x00000000
	.align		4
        /*001c*/ 	.word	0xfffffffc


//--------------------- .text.triton_poi_fused__unsafe_index_add_mul_sub_62 --------------------------
	.section	.text.triton_poi_fused__unsafe_index_add_mul_sub_62,"ax",@progbits
	.align	128
        .global         triton_poi_fused__unsafe_index_add_mul_sub_62
        .type           triton_poi_fused__unsafe_index_add_mul_sub_62,@function
        .size           triton_poi_fused__unsafe_index_add_mul_sub_62,(.L_x_1 - triton_poi_fused__unsafe_index_add_mul_sub_62)
        .other          triton_poi_fused__unsafe_index_add_mul_sub_62,@"STO_CUDA_ENTRY STV_DEFAULT"
triton_poi_fused__unsafe_index_add_mul_sub_62:
.text.triton_poi_fused__unsafe_index_add_mul_sub_62:
[----:B------:R-:W-:Y:S01]  /*0000*/  LDC R1, c[0x0][0x28] ;  /* 0x00000a00ff017b82 */ /* 0x000fe20000000800 */
[----:B------:R-:W1:Y:S07]  /*0010*/  S2R R0, SR_TID.X ;  /* 0x0000000000007919 */ /* 0x000e6e0000002100 */
[----:B------:R-:W2:Y:S01]  /*0020*/  LDC.64 R16, c[0x0][0x210] ;  /* 0x00008400ff107b82 */ /* 0x000ea20000000a00 */
[----:B------:R-:W-:Y:S01]  /*0030*/  ULDC.64 UR4, c[0x0][0x208] ;  /* 0x0000820000047ab9 */ /* 0x000fe20000000a00 */
[----:B------:R-:W-:Y:S01]  /*0040*/  ULDC.64 UR6, c[0x0][0x220] ;  /* 0x0000880000067ab9 */ /* 0x000fe20000000a00 */
[----:B------:R-:W3:Y:S05]  /*0050*/  S2R R3, SR_CTAID.X ;  /* 0x0000000000037919 */ /* 0x000eea0000002500 */
[----:B------:R-:W4:Y:S01]  /*0060*/  LDC.64 R6, c[0x0][0x218] ;  /* 0x00008600ff067b82 */ /* 0x000f220000000a00 */
[----:B-1----:R-:W-:-:S05]  /*0070*/  IMAD.SHL.U32 R0, R0, 0x2, RZ ;  /* 0x0000000200007824 */ /* 0x002fca00078e00ff */
[----:B------:R-:W-:-:S05]  /*0080*/  LOP3.LUT R0, R0, 0x1fe, RZ, 0xc0, !PT ;  /* 0x000001fe00007812 */ /* 0x000fca00078ec0ff */
[----:B---3--:R-:W-:-:S05]  /*0090*/  IMAD R0, R3, 0x200, R0 ;  /* 0x0000020003007824 */ /* 0x008fca00078e0200 */
[----:B------:R-:W-:-:S04]  /*00a0*/  SHF.R.S32.HI R5, RZ, 0x1f, R0 ;  /* 0x0000001fff057819 */ /* 0x000fc80000011400 */
[----:B------:R-:W-:-:S04]  /*00b0*/  LEA.HI R4, R5, R0, RZ, 0x6 ;  /* 0x0000000005047211 */ /* 0x000fc800078f30ff */
[----:B------:R-:W-:-:S04]  /*00c0*/  SHF.R.S32.HI R2, RZ, 0x6, R4 ;  /* 0x00000006ff027819 */ /* 0x000fc80000011404 */
[----:B------:R-:W-:-:S04]  /*00d0*/  LEA.HI R8, R2, R2, RZ, 0x6 ;  /* 0x0000000202087211 */ /* 0x000fc800078f30ff */
[----:B------:R-:W-:Y:S02]  /*00e0*/  LOP3.LUT R11, R8, 0xffffffc0, RZ, 0xc0, !PT ;  /* 0xffffffc0080b7812 */ /* 0x000fe400078ec0ff */
[----:B------:R-:W1:Y:S03]  /*00f0*/  LDC.64 R8, c[0x0][0x238] ;  /* 0x00008e00ff087b82 */ /* 0x000e660000000a00 */
[----:B------:R-:W-:Y:S01]  /*0100*/  IMAD.IADD R2, R2, 0x1, -R11 ;  /* 0x0000000102027824 */ /* 0x000fe200078e0a0b */
[----:B------:R-:W-:-:S03]  /*0110*/  LOP3.LUT R11, R4, 0xffffffc0, RZ, 0xc0, !PT ;  /* 0xffffffc0040b7812 */ /* 0x000fc600078ec0ff */
[----:B--2---:R-:W-:-:S06]  /*0120*/  IMAD.WIDE R16, R2, 0x8, R16 ;  /* 0x0000000802107825 */ /* 0x004fcc00078e0210 */
[----:B------:R-:W2:Y:S01]  /*0130*/  LDG.E.EL.64 R16, desc[UR4][R16.64] ;  /* 0x0000000410107981 */ /* 0x000ea2000c2e1b00 */
[----:B------:R-:W-:-:S04]  /*0140*/  IMAD.IADD R4, R0, 0x1, -R11 ;  /* 0x0000000100047824 */ /* 0x000fc800078e0a0b */
[----:B----4-:R-:W-:-:S04]  /*0150*/  IMAD.WIDE R12, R4, 0x8, R6 ;  /* 0x00000008040c7825 */ /* 0x010fc800078e0206 */
[----:B-1----:R-:W-:Y:S02]  /*0160*/  IMAD.WIDE R6, R2, 0x8, R8 ;  /* 0x0000000802067825 */ /* 0x002fe400078e0208 */
[----:B------:R-:W3:Y:S01]  /*0170*/  LDG.E.EL.128 R12, desc[UR4][R12.64] ;  /* 0x000000040c0c7981 */ /* 0x000ee2000c2e1d00 */
[----:B------:R-:W1:Y:S03]  /*0180*/  LDC.64 R8, c[0x0][0x240] ;  /* 0x00009000ff087b82 */ /* 0x000e660000000a00 */
[----:B------:R-:W4:Y:S01]  /*0190*/  LDG.E.EL.64 R6, desc[UR4][R6.64] ;  /* 0x0000000406067981 */ /* 0x000f22000c2e1b00 */
[----:B-1----:R-:W-:-:S06]  /*01a0*/  IMAD.WIDE R8, R4, 0x8, R8 ;  /* 0x0000000804087825 */ /* 0x002fcc00078e0208 */
[----:B------:R-:W5:Y:S01]  /*01b0*/  LDG.E.EL.128 R8, desc[UR4][R8.64] ;  /* 0x0000000408087981 */ /* 0x000f62000c2e1d00 */
[----:B------:R-:W-:-:S04]  /*01c0*/  SHF.R.S32.HI R3, RZ, 0x16, R3 ;  /* 0x00000016ff037819 */ /* 0x000fc80000011403 */
[----:B------:R-:W-:Y:S02]  /*01d0*/  SGXT R3, R3, 0x1 ;  /* 0x000000010303781a */ /* 0x000fe40000000200 */
[----:B--2---:R-:W-:-:S04]  /*01e0*/  SHF.R.U32.HI R19, RZ, 0x1d, R17 ;  /* 0x0000001dff137819 */ /* 0x004fc80000011611 */
[----:B------:R-:W-:-:S04]  /*01f0*/  LOP3.LUT R19, R19, 0x4, RZ, 0xc0, !PT ;  /* 0x0000000413137812 */ /* 0x000fc800078ec0ff */
[----:B------:R-:W-:Y:S02]  /*0200*/  IADD3 R20, P0, R16, R19, RZ ;  /* 0x0000001310147210 */ /* 0x000fe40007f1e0ff */
[----:B---3--:R-:W-:-:S03]  /*0210*/  LEA R19, P1, R14, UR6, 0x2 ;  /* 0x000000060e137c11 */ /* 0x008fc6000f8210ff */
[----:B------:R-:W-:Y:S01]  /*0220*/  IMAD.X R21, RZ, RZ, R17, P0 ;  /* 0x000000ffff157224 */ /* 0x000fe200000e0611 */
[C---:B------:R-:W-:Y:S02]  /*0230*/  LEA R22, P0, R12.reuse, UR6, 0x2 ;  /* 0x000000060c167c11 */ /* 0x040fe4000f8010ff */
[----:B------:R-:W-:Y:S02]  /*0240*/  SHF.R.U32.HI R18, RZ, 0x1b, R13 ;  /* 0x0000001bff127819 */ /* 0x000fe4000001160d */
[----:B----4-:R-:W-:Y:S02]  /*0250*/  SHF.R.U32.HI R17, RZ, 0x1d, R7 ;  /* 0x0000001dff117819 */ /* 0x010fe40000011607 */
[----:B------:R-:W-:Y:S02]  /*0260*/  LEA.HI.X R13, R12, UR7, R13, 0x2, P0 ;  /* 0x000000070c0d7c11 */ /* 0x000fe400080f140d */
[--C-:B------:R-:W-:Y:S02]  /*0270*/  SHF.R.U32.HI R12, RZ, 0x1b, R15.reuse ;  /* 0x0000001bff0c7819 */ /* 0x100fe4000001160f */
[----:B------:R-:W-:-:S02]  /*0280*/  LEA.HI.X R16, R14, UR7, R15, 0x2, P1 ;  /* 0x000000070e107c11 */ /* 0x000fc400088f140f */
[----:B------:R-:W-:Y:S02]  /*0290*/  LOP3.LUT R15, R17, 0x4, RZ, 0xc0, !PT ;  /* 0x00000004110f7812 */ /* 0x000fe400078ec0ff */
[----:B------:R-:W-:Y:S02]  /*02a0*/  LOP3.LUT R17, R18, 0x10, RZ, 0xc0, !PT ;  /* 0x0000001012117812 */ /* 0x000fe400078ec0ff */
[----:B------:R-:W-:Y:S02]  /*02b0*/  IADD3 R18, P2, R6, R15, RZ ;  /* 0x0000000f06127210 */ /* 0x000fe40007f5e0ff */
[----:B------:R-:W-:Y:S01]  /*02c0*/  LOP3.LUT R12, R12, 0x10, RZ, 0xc0, !PT ;  /* 0x000000100c0c7812 */ /* 0x000fe200078ec0ff */
[----:B------:R-:W1:Y:S01]  /*02d0*/  LDC.64 R14, c[0x0][0x228] ;  /* 0x00008a00ff0e7b82 */ /* 0x000e620000000a00 */
[----:B------:R-:W-:Y:S01]  /*02e0*/  IADD3 R17, P0, R17, R22, RZ ;  /* 0x0000001611117210 */ /* 0x000fe20007f1e0ff */
[----:B------:R-:W-:Y:S01]  /*02f0*/  IMAD.X R7, RZ, RZ, R7, P2 ;  /* 0x000000ffff077224 */ /* 0x000fe200010e0607 */
[----:B------:R-:W-:-:S02]  /*0300*/  IADD3 R19, P1, R12, R19, RZ ;  /* 0x000000130c137210 */ /* 0x000fc40007f3e0ff */
[----:B------:R-:W-:Y:S01]  /*0310*/  LEA.HI R12, R3, R0, RZ, 0xc ;  /* 0x00000000030c7211 */ /* 0x000fe200078f60ff */
[----:B------:R-:W-:Y:S01]  /*0320*/  IMAD.X R13, RZ, RZ, R13, P0 ;  /* 0x000000ffff0d7224 */ /* 0x000fe200000e060d */
[C---:B------:R-:W-:Y:S01]  /*0330*/  SHF.L.U64.HI R3, R20.reuse, 0x4, R21 ;  /* 0x0000000414037819 */ /* 0x040fe20000010215 */
[----:B------:R-:W-:Y:S01]  /*0340*/  IMAD.SHL.U32 R20, R20, 0x10, RZ ;  /* 0x0000001014147824 */ /* 0x000fe200078e00ff */
[C---:B------:R-:W-:Y:S01]  /*0350*/  SHF.L.U64.HI R6, R18.reuse, 0x4, R7 ;  /* 0x0000000412067819 */ /* 0x040fe20000010207 */
[----:B------:R-:W-:Y:S01]  /*0360*/  IMAD.SHL.U32 R18, R18, 0x10, RZ ;  /* 0x0000001012127824 */ /* 0x000fe200078e00ff */
[----:B------:R-:W-:Y:S01]  /*0370*/  SHF.R.S32.HI R12, RZ, 0xc, R12 ;  /* 0x0000000cff0c7819 */ /* 0x000fe2000001140c */
[----:B------:R-:W-:Y:S01]  /*0380*/  IMAD.X R7, RZ, RZ, R16, P1 ;  /* 0x000000ffff077224 */ /* 0x000fe200008e0610 */
[----:B------:R-:W-:Y:S02]  /*0390*/  IADD3 R28, P0, R20, R17, RZ ;  /* 0x00000011141c7210 */ /* 0x000fe40007f1e0ff */
[----:B------:R-:W-:-:S02]  /*03a0*/  IADD3 R16, P2, R18, R17, RZ ;  /* 0x0000001112107210 */ /* 0x000fc40007f5e0ff */
[----:B------:R-:W-:Y:S01]  /*03b0*/  IADD3 R26, P1, R19, R20, RZ ;  /* 0x00000014131a7210 */ /* 0x000fe20007f3e0ff */
[--C-:B------:R-:W-:Y:S02]  /*03c0*/  IMAD.X R29, R3, 0x1, R13.reuse, P0 ;  /* 0x00000001031d7824 */ /* 0x100fe400000e060d */
[----:B------:R-:W-:Y:S01]  /*03d0*/  IMAD.X R17, R6, 0x1, R13, P2 ;  /* 0x0000000106117824 */ /* 0x000fe200010e060d */
[----:B-----5:R-:W-:Y:S01]  /*03e0*/  SHF.R.U32.HI R21, RZ, 0x1b, R11 ;  /* 0x0000001bff157819 */ /* 0x020fe2000001160b */
[C---:B------:R-:W-:Y:S01]  /*03f0*/  IMAD.SHL.U32 R13, R12.reuse, 0x10, RZ ;  /* 0x000000100c0d7824 */ /* 0x040fe200078e00ff */
[----:B------:R-:W-:Y:S01]  /*0400*/  IADD3.X R27, R7, R3, RZ, P1, !PT ;  /* 0x00000003071b7210 */ /* 0x000fe20000ffe4ff */
[----:B-1----:R-:W-:-:S04]  /*0410*/  IMAD.WIDE R14, R12, 0x4, R14 ;  /* 0x000000040c0e7825 */ /* 0x002fc800078e020e */
[C---:B------:R-:W-:Y:S01]  /*0420*/  IMAD.WIDE R16, R13.reuse, 0x4, R16 ;  /* 0x000000040d107825 */ /* 0x040fe200078e0210 */
[----:B------:R1:W2:Y:S03]  /*0430*/  LDG.E.EL R25, desc[UR4][R14.64] ;  /* 0x000000040e197981 */ /* 0x0002a6000c2e1900 */
[----:B------:R-:W-:Y:S01]  /*0440*/  IMAD.WIDE R28, R13, 0x4, R28 ;  /* 0x000000040d1c7825 */ /* 0x000fe200078e021c */
[----:B------:R3:W2:Y:S01]  /*0450*/  LDG.E.EL R24, desc[UR4][R16.64] ;  /* 0x0000000410187981 */ /* 0x0006a2000c2e1900 */
[----:B------:R-:W-:Y:S02]  /*0460*/  LOP3.LUT R21, R21, 0x10, RZ, 0xc0, !PT ;  /* 0x0000001015157812 */ /* 0x000fe400078ec0ff */
[----:B------:R-:W-:Y:S01]  /*0470*/  IMAD.WIDE R26, R13, 0x4, R26 ;  /* 0x000000040d1a7825 */ /* 0x000fe200078e021a */
[----:B------:R4:W5:Y:S01]  /*0480*/  LDG.E.EL R22, desc[UR4][R28.64] ;  /* 0x000000041c167981 */ /* 0x000962000c2e1900 */
[----:B-1----:R-:W-:-:S03]  /*0490*/  LEA R14, P1, R10, UR6, 0x2 ;  /* 0x000000060a0e7c11 */ /* 0x002fc6000f8210ff */
[----:B------:R-:W5:Y:S01]  /*04a0*/  LDG.E.EL R23, desc[UR4][R26.64] ;  /* 0x000000041a177981 */ /* 0x000f62000c2e1900 */
[C---:B---3--:R-:W-:Y:S02]  /*04b0*/  LEA R16, P0, R8.reuse, UR6, 0x2 ;  /* 0x0000000608107c11 */ /* 0x048fe4000f8010ff */
[--C-:B----4-:R-:W-:Y:S02]  /*04c0*/  SHF.R.U32.HI R29, RZ, 0x1b, R9.reuse ;  /* 0x0000001bff1d7819 */ /* 0x110fe40000011609 */
[----:B------:R-:W-:Y:S02]  /*04d0*/  LEA.HI.X R17, R8, UR7, R9, 0x2, P0 ;  /* 0x0000000708117c11 */ /* 0x000fe400080f1409 */
[----:B------:R-:W1:Y:S01]  /*04e0*/  LDC.64 R8, c[0x0][0x230] ;  /* 0x00008c00ff087b82 */ /* 0x000e620000000a00 */
[----:B------:R-:W-:-:S04]  /*04f0*/  LOP3.LUT R29, R29, 0x10, RZ, 0xc0, !PT ;  /* 0x000000101d1d7812 */ /* 0x000fc800078ec0ff */
[----:B------:R-:W-:Y:S02]  /*0500*/  IADD3 R29, P0, R29, R16, RZ ;  /* 0x000000101d1d7210 */ /* 0x000fe40007f1e0ff */
[----:B------:R-:W-:Y:S02]  /*0510*/  LEA.HI.X R11, R10, UR7, R11, 0x2, P1 ;  /* 0x000000070a0b7c11 */ /* 0x000fe400088f140b */
[----:B------:R-:W-:Y:S01]  /*0520*/  IADD3 R21, P2, R21, R14, RZ ;  /* 0x0000000e15157210 */ /* 0x000fe20007f5e0ff */
[----:B------:R-:W-:Y:S01]  /*0530*/  IMAD.X R17, RZ, RZ, R17, P0 ;  /* 0x000000ffff117224 */ /* 0x000fe200000e0611 */
[----:B------:R-:W-:Y:S02]  /*0540*/  IADD3 R10, P0, R18, R19, RZ ;  /* 0x00000013120a7210 */ /* 0x000fe40007f1e0ff */
[----:B------:R-:W-:Y:S02]  /*0550*/  IADD3 R14, P1, R29, R18, RZ ;  /* 0x000000121d0e7210 */ /* 0x000fe40007f3e0ff */
[----:B------:R-:W-:-:S02]  /*0560*/  IADD3 R16, P4, R29, R20, RZ ;  /* 0x000000141d107210 */ /* 0x000fc40007f9e0ff */
[----:B------:R-:W-:Y:S02]  /*0570*/  IADD3 R18, P3, R21, R18, RZ ;  /* 0x0000001215127210 */ /* 0x000fe40007f7e0ff */
[----:B------:R-:W-:Y:S01]  /*0580*/  IADD3 R20, P5, R21, R20, RZ ;  /* 0x0000001415147210 */ /* 0x000fe20007fbe0ff */
[----:B------:R-:W-:Y:S01]  /*0590*/  IMAD.X R21, RZ, RZ, R11, P2 ;  /* 0x000000ffff157224 */ /* 0x000fe200010e060b */
[----:B------:R-:W-:Y:S01]  /*05a0*/  IADD3.X R15, R17, R6, RZ, P1, !PT ;  /* 0x00000006110f7210 */ /* 0x000fe20000ffe4ff */
[----:B------:R-:W-:Y:S02]  /*05b0*/  IMAD.X R11, R6, 0x1, R7, P0 ;  /* 0x00000001060b7824 */ /* 0x000fe400000e0607 */
[----:B------:R-:W-:Y:S02]  /*05c0*/  IMAD.X R19, R21, 0x1, R6, P3 ;  /* 0x0000000115137824 */ /* 0x000fe400018e0606 */
[--C-:B------:R-:W-:Y:S01]  /*05d0*/  IMAD.X R17, R17, 0x1, R3.reuse, P4 ;  /* 0x0000000111117824 */ /* 0x100fe200020e0603 */
[----:B------:R-:W3:Y:S01]  /*05e0*/  LDC.64 R6, c[0x0][0x250] ;  /* 0x00009400ff067b82 */ /* 0x000ee20000000a00 */
[----:B------:R-:W-:-:S02]  /*05f0*/  IMAD.X R21, R21, 0x1, R3, P5 ;  /* 0x0000000115157824 */ /* 0x000fc400028e0603 */
[----:B------:R-:W-:-:S04]  /*0600*/  IMAD.WIDE R14, R13, 0x4, R14 ;  /* 0x000000040d0e7825 */ /* 0x000fc800078e020e */
[C---:B------:R-:W-:Y:S02]  /*0610*/  IMAD.WIDE R16, R13.reuse, 0x4, R16 ;  /* 0x000000040d107825 */ /* 0x040fe400078e0210 */
[----:B------:R-:W4:Y:S02]  /*0620*/  LDG.E.EL R14, desc[UR4][R14.64] ;  /* 0x000000040e0e7981 */ /* 0x000f24000c2e1900 */
[C---:B------:R-:W-:Y:S02]  /*0630*/  IMAD.WIDE R10, R13.reuse, 0x4, R10 ;  /* 0x000000040d0a7825 */ /* 0x040fe400078e020a */
[----:B------:R-:W4:Y:S02]  /*0640*/  LDG.E.EL R16, desc[UR4][R16.64] ;  /* 0x0000000410107981 */ /* 0x000f24000c2e1900 */
[C---:B------:R-:W-:Y:S02]  /*0650*/  IMAD.WIDE R18, R13.reuse, 0x4, R18 ;  /* 0x000000040d127825 */ /* 0x040fe400078e0212 */
[----:B------:R-:W4:Y:S02]  /*0660*/  LDG.E.EL R10, desc[UR4][R10.64] ;  /* 0x000000040a0a7981 */ /* 0x000f24000c2e1900 */
[----:B------:R-:W-:-:S02]  /*0670*/  IMAD.WIDE R20, R13, 0x4, R20 ;  /* 0x000000040d147825 */ /* 0x000fc400078e0214 */
[----:B------:R-:W4:Y:S02]  /*0680*/  LDG.E.EL R18, desc[UR4][R18.64] ;  /* 0x0000000412127981 */ /* 0x000f24000c2e1900 */
[----:B-1----:R-:W-:Y:S02]  /*0690*/  IMAD.WIDE R8, R12, 0x4, R8 ;  /* 0x000000040c087825 */ /* 0x002fe400078e0208 */
[----:B------:R-:W1:Y:S01]  /*06a0*/  LDC.64 R12, c[0x0][0x248] ;  /* 0x00009200ff0c7b82 */ /* 0x000e620000000a00 */
[----:B------:R-:W4:Y:S04]  /*06b0*/  LDG.E.EL R20, desc[UR4][R20.64] ;  /* 0x0000000414147981 */ /* 0x000f28000c2e1900 */
[----:B------:R-:W4:Y:S01]  /*06c0*/  LDG.E.EL R8, desc[UR4][R8.64] ;  /* 0x0000000408087981 */ /* 0x000f22000c2e1900 */
[----:B---3--:R-:W-:-:S05]  /*06d0*/  IMAD.WIDE R6, R2, 0x4, R6 ;  /* 0x0000000402067825 */ /* 0x008fca00078e0206 */
[----:B------:R3:W4:Y:S01]  /*06e0*/  LDG.E.EL R2, desc[UR4][R6.64] ;  /* 0x0000000406027981 */ /* 0x000722000c2e1900 */
[----:B-1----:R-:W-:-:S06]  /*06f0*/  IMAD.WIDE R12, R4, 0x4, R12 ;  /* 0x00000004040c7825 */ /* 0x002fcc00078e020c */
[----:B------:R-:W4:Y:S01]  /*0700*/  LDG.E.EL.64 R12, desc[UR4][R12.64] ;  /* 0x000000040c0c7981 */ /* 0x000f22000c2e1b00 */
[----:B------:R-:W-:Y:S02]  /*0710*/  LEA.HI R3, R5, R0, RZ, 0x12 ;  /* 0x0000000005037211 */ /* 0x000fe400078f90ff */
[----:B------:R-:W1:Y:S02]  /*0720*/  LDC.64 R4, c[0x0][0x258] ;  /* 0x00009600ff047b82 */ /* 0x000e640000000a00 */
[----:B---3--:R-:W-:Y:S02]  /*0730*/  LOP3.LUT R7, R3, 0xfffc0000, RZ, 0xc0, !PT ;  /* 0xfffc000003077812 */ /* 0x008fe400078ec0ff */
[----:B------:R-:W-:-:S03]  /*0740*/  SHF.R.S32.HI R3, RZ, 0x12, R3 ;  /* 0x00000012ff037819 */ /* 0x000fc60000011403 */
[----:B------:R-:W-:-:S04]  /*0750*/  IMAD.IADD R0, R0, 0x1, -R7 ;  /* 0x0000000100007824 */ /* 0x000fc800078e0a07 */
[----:B------:R-:W-:-:S04]  /*0760*/  IMAD R3, R3, 0x140000, R0 ;  /* 0x0014000003037824 */ /* 0x000fc800078e0200 */
[----:B-1----:R-:W-:-:S04]  /*0770*/  IMAD.WIDE R4, R3, 0x4, R4 ;  /* 0x0000000403047825 */ /* 0x002fc800078e0204 */
[C---:B--2---:R-:W-:Y:S01]  /*0780*/  FADD R11, -R25.reuse, R24 ;  /* 0x00000018190b7221 */ /* 0x044fe20000000100 */
[C---:B-----5:R-:W-:Y:S01]  /*0790*/  FADD R15, -R25.reuse, R22 ;  /* 0x00000016190f7221 */ /* 0x060fe20000000100 */
[C---:B------:R-:W-:Y:S01]  /*07a0*/  FADD R23, -R25.reuse, R23 ;  /* 0x0000001719177221 */ /* 0x040fe20000000100 */
[C---:B----4-:R-:W-:Y:S01]  /*07b0*/  FADD R19, -R25.reuse, R14 ;  /* 0x0000000e19137221 */ /* 0x050fe20000000100 */
[C---:B------:R-:W-:Y:S01]  /*07c0*/  FADD R17, -R25.reuse, R16 ;  /* 0x0000001019117221 */ /* 0x040fe20000000100 */
[C---:B0-----:R-:W-:Y:S01]  /*07d0*/  FADD R9, -R25.reuse, R10 ;  /* 0x0000000a19097221 */ /* 0x041fe20000000100 */
[C---:B------:R-:W-:Y:S01]  /*07e0*/  FADD R21, -R25.reuse, R18 ;  /* 0x0000001219157221 */ /* 0x040fe20000000100 */
[----:B------:R-:W-:Y:S01]  /*07f0*/  FADD R25, -R25, R20 ;  /* 0x0000001419197221 */ /* 0x000fe20000000100 */
[C---:B------:R-:W-:Y:S01]  /*0800*/  FMUL R11, R8.reuse, R11 ;  /* 0x0000000b080b7220 */ /* 0x040fe20000400000 */
[C---:B------:R-:W-:Y:S01]  /*0810*/  FMUL R15, R8.reuse, R15 ;  /* 0x0000000f080f7220 */ /* 0x040fe20000400000 */
[C---:B------:R-:W-:Y:S01]  /*0820*/  FMUL R19, R8.reuse, R19 ;  /* 0x0000001308137220 */ /* 0x040fe20000400000 */
[C---:B------:R-:W-:Y:S01]  /*0830*/  FMUL R17, R8.reuse, R17 ;  /* 0x0000001108117220 */ /* 0x040fe20000400000 */
[C---:B------:R-:W-:Y:S01]  /*0840*/  FMUL R23, R8.reuse, R23 ;  /* 0x0000001708177220 */ /* 0x040fe20000400000 */
[C---:B------:R-:W-:Y:S01]  /*0850*/  FMUL R9, R8.reuse, R9 ;  /* 0x0000000908097220 */ /* 0x040fe20000400000 */
[C---:B------:R-:W-:Y:S01]  /*0860*/  FMUL R21, R8.reuse, R21 ;  /* 0x0000001508157220 */ /* 0x040fe20000400000 */
[----:B------:R-:W-:Y:S01]  /*0870*/  FMUL R25, R8, R25 ;  /* 0x0000001908197220 */ /* 0x000fe20000400000 */
[----:B------:R-:W-:-:S02]  /*0880*/  FSETP.GEU.AND P6, PT, R11, RZ, PT ;  /* 0x000000ff0b00720b */ /* 0x000fc40003fce000 */
[----:B------:R-:W-:Y:S02]  /*0890*/  FSETP.GEU.AND P4, PT, R15, RZ, PT ;  /* 0x000000ff0f00720b */ /* 0x000fe40003f8e000 */
[----:B------:R-:W-:Y:S02]  /*08a0*/  FSEL R11, R11, RZ, P6 ;  /* 0x000000ff0b0b7208 */ /* 0x000fe40003000000 */
[----:B------:R-:W-:Y:S02]  /*08b0*/  FSETP.GEU.AND P5, PT, R19, RZ, PT ;  /* 0x000000ff1300720b */ /* 0x000fe40003fae000 */
[----:B------:R-:W-:Y:S02]  /*08c0*/  FSETP.GEU.AND P3, PT, R17, RZ, PT ;  /* 0x000000ff1100720b */ /* 0x000fe40003f6e000 */
[----:B------:R-:W-:Y:S02]  /*08d0*/  FSETP.GEU.AND P2, PT, R23, RZ, PT ;  /* 0x000000ff1700720b */ /* 0x000fe40003f4e000 */
[----:B------:R-:W-:-:S02]  /*08e0*/  FSETP.GEU.AND P1, PT, R9, RZ, PT ;  /* 0x000000ff0900720b */ /* 0x000fc40003f2e000 */
[----:B------:R-:W-:Y:S02]  /*08f0*/  FSETP.GEU.AND P0, PT, R21, RZ, PT ;  /* 0x000000ff1500720b */ /* 0x000fe40003f0e000 */
[----:B------:R-:W-:Y:S02]  /*0900*/  FSETP.GEU.AND P6, PT, R25, RZ, PT ;  /* 0x000000ff1900720b */ /* 0x000fe40003fce000 */
[----:B------:R-:W-:Y:S02]  /*0910*/  FSEL R6, R19, RZ, P5 ;  /* 0x000000ff13067208 */ /* 0x000fe40002800000 */
[----:B------:R-:W-:Y:S02]  /*0920*/  FSEL R15, R15, RZ, P4 ;  /* 0x000000ff0f0f7208 */ /* 0x000fe40002000000 */
[----:B------:R-:W-:Y:S02]  /*0930*/  FSEL R8, R17, RZ, P3 ;  /* 0x000000ff11087208 */ /* 0x000fe40001800000 */
[----:B------:R-:W-:-:S02]  /*0940*/  FSEL R14, R23, RZ, P2 ;  /* 0x000000ff170e7208 */ /* 0x000fc40001000000 */
[----:B------:R-:W-:Y:S02]  /*0950*/  FSEL R10, R9, RZ, P1 ;  /* 0x000000ff090a7208 */ /* 0x000fe40000800000 */
[----:B------:R-:W-:Y:S02]  /*0960*/  FSEL R21, R21, RZ, P0 ;  /* 0x000000ff15157208 */ /* 0x000fe40000000000 */
[----:B------:R-:W-:Y:S01]  /*0970*/  FSEL R25, R25, RZ, P6 ;  /* 0x000000ff19197208 */ /* 0x000fe20003000000 */
[----:B------:R-:W-:Y:S01]  /*0980*/  FADD R6, -R11, R6 ;  /* 0x000000060b067221 */ /* 0x000fe20000000100 */
[----:B------:R-:W-:Y:S01]  /*0990*/  FADD R8, -R15, R8 ;  /* 0x000000080f087221 */ /* 0x000fe20000000100 */
[----:B------:R-:W-:Y:S02]  /*09a0*/  FADD R21, -R10, R21 ;  /* 0x000000150a157221 */ /* 0x000fe40000000100 */
[----:B------:R-:W-:Y:S01]  /*09b0*/  FADD R25, -R14, R25 ;  /* 0x000000190e197221 */ /* 0x000fe20000000100 */
[C---:B------:R-:W-:Y:S01]  /*09c0*/  FFMA R11, R12.reuse, R6, R11 ;  /* 0x000000060c0b7223 */ /* 0x040fe2000000000b */
[----:B------:R-:W-:Y:S01]  /*09d0*/  FFMA R8, R12, R8, R15 ;  /* 0x000000080c087223 */ /* 0x000fe2000000000f */
[C---:B------:R-:W-:Y:S01]  /*09e0*/  FFMA R21, R13.reuse, R21, R10 ;  /* 0x000000150d157223 */ /* 0x040fe2000000000a */
[----:B------:R-:W-:-:S02]  /*09f0*/  FFMA R14, R13, R25, R14 ;  /* 0x000000190d0e7223 */ /* 0x000fc4000000000e */
[----:B------:R-:W-:Y:S02]  /*0a00*/  FADD R8, -R11, R8 ;  /* 0x000000080b087221 */ /* 0x000fe40000000100 */
[----:B------:R-:W-:Y:S02]  /*0a10*/  FADD R14, -R21, R14 ;  /* 0x0000000e150e7221 */ /* 0x000fe40000000100 */
[C---:B------:R-:W-:Y:S02]  /*0a20*/  FFMA R8, R2.reuse, R8, R11 ;  /* 0x0000000802087223 */ /* 0x040fe4000000000b */
[----:B------:R-:W-:-:S05]  /*0a30*/  FFMA R9, R2, R14, R21 ;  /* 0x0000000e02097223 */ /* 0x000fca0000000015 */
[----:B------:R-:W-:Y:S01]  /*0a40*/  STG.E.64 desc[UR4][R4.64], R8 ;  /* 0x0000000804007986 */ /* 0x000fe2000c101b04 */
[----:B------:R-:W-:Y:S05]  /*0a50*/  EXIT ;  /* 0x000000000000794d */ /* 0x000fea0003800000 */
.L_x_0:
[----:B------:R-:W-:-:S00]  /*0a60*/  BRA `(.L_x_0) ;  /* 0xfffffffc00fc7947 */ /* 0x000fc0000383ffff */
[----:B------:R-:W-:-:S00]  /*0a70*/  NOP ;  /* 0x0000000000007918 */ /* 0x000fc00000000000 */
        /* <DEDUP_REMOVED lines=8> */
.L_x_1:


//--------------------- .nv.constant0.triton_poi_fused__unsafe_index_add_mul_sub_62 --------------------------
	.section	.nv.constant0.triton_poi_fused__unsafe_index_add_mul_sub_62,"a",@progbits
	.sectionflags	@""
	.align	4
.nv.constant0.triton_poi_fused__unsafe_index_add_mul_sub_62:
	.zero		612
